	.headerflags	@"EF_CUDA_TEXMODE_UNIFIED EF_CUDA_64BIT_ADDRESS EF_CUDA_ACCELERATORS EF_CUDA_SM90 EF_CUDA_VIRTUAL_SM(EF_CUDA_SM90)"
	.elftype	@"ET_EXEC"


//--------------------- .nv.info                  --------------------------
	.section	.nv.info,"",@"SHT_CUDA_INFO"
	.align	4


	//----- nvinfo : EIATTR_REGCOUNT
	.align		4
        /*0000*/ 	.byte	0x04, 0x2f
        /*0002*/ 	.short	(.L_3 - .L_2)
	.align		4
.L_2:
        /*0004*/ 	.word	index@(triton_poi_fused__native_batch_norm_legit_no_training_mul_sigmoid_15)
        /*0008*/ 	.word	0x00000011


	//----- nvinfo : EIATTR_MIN_STACK_SIZE
	.align		4
.L_3:
        /*000c*/ 	.byte	0x04, 0x12
        /*000e*/ 	.short	(.L_5 - .L_4)
	.align		4
.L_4:
        /*0010*/ 	.word	index@(triton_poi_fused__native_batch_norm_legit_no_training_mul_sigmoid_15)
        /*0014*/ 	.word	0x00000000


	//----- nvinfo : EIATTR_FRAME_SIZE
	.align		4
.L_5:
        /*0018*/ 	.byte	0x04, 0x11
        /*001a*/ 	.short	(.L_7 - .L_6)
	.align		4
.L_6:
        /*001c*/ 	.word	index@(triton_poi_fused__native_batch_norm_legit_no_training_mul_sigmoid_15)
        /*0020*/ 	.word	0x00000000


	//----- nvinfo : EIATTR_MIN_STACK_SIZE
	.align		4
.L_7:
        /*0024*/ 	.byte	0x04, 0x12
        /*0026*/ 	.short	(.L_9 - .L_8)
	.align		4
.L_8:
        /*0028*/ 	.word	index@(triton_poi_fused__native_batch_norm_legit_no_training_mul_sigmoid_15)
        /*002c*/ 	.word	0x00000000
.L_9:


//--------------------- .nv.info.triton_poi_fused__native_batch_norm_legit_no_training_mul_sigmoid_15 --------------------------
	.section	.nv.info.triton_poi_fused__native_batch_norm_legit_no_training_mul_sigmoid_15,"",@"SHT_CUDA_INFO"
	.sectionflags	@""
	.align	4


	//----- nvinfo : EIATTR_CUDA_API_VERSION
	.align		4
        /*0000*/ 	.byte	0x04, 0x37
        /*0002*/ 	.short	(.L_11 - .L_10)
.L_10:
        /*0004*/ 	.word	0x0000007c


	//----- nvinfo : EIATTR_KPARAM_INFO
	.align		4
.L_11:
        /*0008*/ 	.byte	0x04, 0x17
        /*000a*/ 	.short	(.L_13 - .L_12)
.L_12:
        /*000c*/ 	.word	0x00000000
        /*0010*/ 	.short	0x0006
        /*0012*/ 	.short	0x0030
        /*0014*/ 	.byte	0x00, 0xf0, 0x11, 0x00


	//----- nvinfo : EIATTR_KPARAM_INFO
	.align		4
.L_13:
        /*0018*/ 	.byte	0x04, 0x17
        /*001a*/ 	.short	(.L_15 - .L_14)
.L_14:
        /*001c*/ 	.word	0x00000000
        /*0020*/ 	.short	0x0005
        /*0022*/ 	.short	0x0028
        /*0024*/ 	.byte	0x00, 0xf4, 0x21, 0x00


	//----- nvinfo : EIATTR_KPARAM_INFO
	.align		4
.L_15:
        /*0028*/ 	.byte	0x04, 0x17
        /*002a*/ 	.short	(.L_17 - .L_16)
.L_16:
        /*002c*/ 	.word	0x00000000
        /*0030*/ 	.short	0x0004
        /*0032*/ 	.short	0x0020
        /*0034*/ 	.byte	0x00, 0xf4, 0x21, 0x00


	//----- nvinfo : EIATTR_KPARAM_INFO
	.align		4
.L_17:
        /*0038*/ 	.byte	0x04, 0x17
        /*003a*/ 	.short	(.L_19 - .L_18)
.L_18:
        /*003c*/ 	.word	0x00000000
        /*0040*/ 	.short	0x0003
        /*0042*/ 	.short	0x0018
        /*0044*/ 	.byte	0x00, 0xf4, 0x21, 0x00


	//----- nvinfo : EIATTR_KPARAM_INFO
	.align		4
.L_19:
        /*0048*/ 	.byte	0x04, 0x17
        /*004a*/ 	.short	(.L_21 - .L_20)
.L_20:
        /*004c*/ 	.word	0x00000000
        /*0050*/ 	.short	0x0002
        /*0052*/ 	.short	0x0010
        /*0054*/ 	.byte	0x00, 0xf4, 0x21, 0x00


	//----- nvinfo : EIATTR_KPARAM_INFO
	.align		4
.L_21:
        /*0058*/ 	.byte	0x04, 0x17
        /*005a*/ 	.short	(.L_23 - .L_22)
.L_22:
        /*005c*/ 	.word	0x00000000
        /*0060*/ 	.short	0x0001
        /*0062*/ 	.short	0x0008
        /*0064*/ 	.byte	0x00, 0xf4, 0x21, 0x00


	//----- nvinfo : EIATTR_KPARAM_INFO
	.align		4
.L_23:
        /*0068*/ 	.byte	0x04, 0x17
        /*006a*/ 	.short	(.L_25 - .L_24)
.L_24:
        /*006c*/ 	.word	0x00000000
        /*0070*/ 	.short	0x0000
        /*0072*/ 	.short	0x0000
        /*0074*/ 	.byte	0x00, 0xf4, 0x21, 0x00


	//----- nvinfo : EIATTR_SPARSE_MMA_MASK
	.align		4
.L_25:
        /*0078*/ 	.byte	0x03, 0x50
        /*007a*/ 	.short	0x0000


	//----- nvinfo : EIATTR_MAXREG_COUNT
	.align		4
        /*007c*/ 	.byte	0x03, 0x1b
        /*007e*/ 	.short	0x00ff


	//----- nvinfo : EIATTR_EXIT_INSTR_OFFSETS
	.align		4
        /*0080*/ 	.byte	0x04, 0x1c
        /*0082*/ 	.short	(.L_27 - .L_26)


	//   ....[0]....
.L_26:
        /*0084*/ 	.word	0x00000530


	//----- nvinfo : EIATTR_REQNTID
	.align		4
.L_27:
        /*0088*/ 	.byte	0x04, 0x10
        /*008a*/ 	.short	(.L_29 - .L_28)
.L_28:
        /*008c*/ 	.word	0x00000080
        /*0090*/ 	.word	0x00000001
        /*0094*/ 	.word	0x00000001


	//----- nvinfo : EIATTR_CBANK_PARAM_SIZE
	.align		4
.L_29:
        /*0098*/ 	.byte	0x03, 0x19
        /*009a*/ 	.short	0x0034


	//----- nvinfo : EIATTR_PARAM_CBANK
	.align		4
        /*009c*/ 	.byte	0x04, 0x0a
        /*009e*/ 	.short	(.L_31 - .L_30)
	.align		4
.L_30:
        /*00a0*/ 	.word	index@(.nv.constant0.triton_poi_fused__native_batch_norm_legit_no_training_mul_sigmoid_15)
        /*00a4*/ 	.short	0x0210
        /*00a6*/ 	.short	0x0034


	//----- nvinfo : EIATTR_SW_WAR
	.align		4
.L_31:
        /*00a8*/ 	.byte	0x04, 0x36
        /*00aa*/ 	.short	(.L_33 - .L_32)
.L_32:
        /*00ac*/ 	.word	0x00000008
.L_33:


//--------------------- .nv.callgraph             --------------------------
	.section	.nv.callgraph,"",@"SHT_CUDA_CALLGRAPH"
	.align	4
	.sectionentsize	8
	.align		4
        /*0000*/ 	.word	0x00000000
	.align		4
        /*0004*/ 	.word	0xffffffff
	.align		4
        /*0008*/ 	.word	0x00000000
	.align		4
        /*000c*/ 	.word	0xfffffffe
	.align		4
        /*0010*/ 	.word	0x00000000
	.align		4
        /*0014*/ 	.word	0xfffffffd
	.align		4
        /*0018*/ 	.word	0x00000000
	.align		4
        /*001c*/ 	.word	0xfffffffc


//--------------------- .nv.constant4             --------------------------
	.section	.nv.constant4,"a",@progbits
	.align	8
	.align		8
.nv.constant4:
        /*0000*/ 	.dword	_$_str
	.align		8
        /*0008*/ 	.dword	_$_str_$_2


//--------------------- .text.triton_poi_fused__native_batch_norm_legit_no_training_mul_sigmoid_15 --------------------------
	.section	.text.triton_poi_fused__native_batch_norm_legit_no_training_mul_sigmoid_15,"ax",@progbits
	.align	128
        .global         triton_poi_fused__native_batch_norm_legit_no_training_mul_sigmoid_15
        .type           triton_poi_fused__native_batch_norm_legit_no_training_mul_sigmoid_15,@function
        .size           triton_poi_fused__native_batch_norm_legit_no_training_mul_sigmoid_15,(.L_x_1 - triton_poi_fused__native_batch_norm_legit_no_training_mul_sigmoid_15)
        .other          triton_poi_fused__native_batch_norm_legit_no_training_mul_sigmoid_15,@"STO_CUDA_ENTRY STV_DEFAULT"
triton_poi_fused__native_batch_norm_legit_no_training_mul_sigmoid_15:
.text.triton_poi_fused__native_batch_norm_legit_no_training_mul_sigmoid_15:
[----:B------:R-:W-:Y:S01]  /*0000*/  LDC R1, c[0x0][0x28] ;  /* 0x00000a00ff017b82 */ /* 0x000fe20000000800 */
[----:B------:R-:W1:Y:S07]  /*0010*/  S2R R0, SR_TID.X ;  /* 0x0000000000007919 */ /* 0x000e6e0000002100 */
[----:B------:R-:W2:Y:S01]  /*0020*/  LDC.64 R2, c[0x0][0x228] ;  /* 0x00008a00ff027b82 */ /* 0x000ea20000000a00 */
[----:B------:R-:W-:Y:S01]  /*0030*/  ULDC.64 UR4, c[0x0][0x208] ;  /* 0x0000820000047ab9 */ /* 0x000fe20000000a00 */
[----:B------:R-:W3:Y:S06]  /*0040*/  S2R R7, SR_CTAID.X ;  /* 0x0000000000077919 */ /* 0x000eec0000002500 */
[----:B------:R-:W4:Y:S08]  /*0050*/  LDC.64 R8, c[0x0][0x230] ;  /* 0x00008c00ff087b82 */ /* 0x000f300000000a00 */
[----:B------:R-:W5:Y:S01]  /*0060*/  LDC.64 R10, c[0x0][0x238] ;  /* 0x00008e00ff0a7b82 */ /* 0x000f620000000a00 */
[----:B-1----:R-:W-:-:S02]  /*0070*/  SHF.L.U32 R0, R0, 0x1, RZ ;  /* 0x0000000100007819 */ /* 0x002fc400000006ff */
[----:B---3--:R-:W-:Y:S02]  /*0080*/  SHF.R.S32.HI R5, RZ, 0x17, R7 ;  /* 0x00000017ff057819 */ /* 0x008fe40000011407 */
[----:B------:R-:W-:Y:S02]  /*0090*/  LOP3.LUT R0, R0, 0xfe, RZ, 0xc0, !PT ;  /* 0x000000fe00007812 */ /* 0x000fe400078ec0ff */
[----:B------:R-:W-:Y:S02]  /*00a0*/  SGXT R5, R5, 0x1 ;  /* 0x000000010505781a */ /* 0x000fe40000000200 */
[----:B------:R-:W-:Y:S02]  /*00b0*/  LEA R0, R7, R0, 0x8 ;  /* 0x0000000007007211 */ /* 0x000fe400078e40ff */
[----:B------:R-:W1:Y:S02]  /*00c0*/  LDC.64 R6, c[0x0][0x220] ;  /* 0x00008800ff067b82 */ /* 0x000e640000000a00 */
[----:B------:R-:W-:-:S04]  /*00d0*/  LEA.HI R5, R5, R0, RZ, 0x8 ;  /* 0x0000000005057211 */ /* 0x000fc800078f40ff */
[----:B------:R-:W-:-:S04]  /*00e0*/  LOP3.LUT R5, R5, 0xffffff00, RZ, 0xc0, !PT ;  /* 0xffffff0005057812 */ /* 0x000fc800078ec0ff */
[----:B------:R-:W-:Y:S02]  /*00f0*/  IADD3 R13, R0, -R5, RZ ;  /* 0x80000005000d7210 */ /* 0x000fe40007ffe0ff */
[----:B------:R-:W3:Y:S03]  /*0100*/  LDC.64 R4, c[0x0][0x218] ;  /* 0x00008600ff047b82 */ /* 0x000ee60000000a00 */
[----:B--2---:R-:W-:-:S06]  /*0110*/  IMAD.WIDE R2, R13, 0x4, R2 ;  /* 0x000000040d027825 */ /* 0x004fcc00078e0202 */
[----:B------:R-:W2:Y:S01]  /*0120*/  LDG.E.EL.64 R2, desc[UR4][R2.64] ;  /* 0x0000000402027981 */ /* 0x000ea2000c2e1b00 */
[----:B-1----:R-:W-:-:S04]  /*0130*/  IMAD.WIDE R6, R13, 0x4, R6 ;  /* 0x000000040d067825 */ /* 0x002fc800078e0206 */
[C---:B----4-:R-:W-:Y:S02]  /*0140*/  IMAD.WIDE R8, R13.reuse, 0x4, R8 ;  /* 0x000000040d087825 */ /* 0x050fe400078e0208 */
[----:B------:R-:W4:Y:S02]  /*0150*/  LDG.E.EL.64 R6, desc[UR4][R6.64] ;  /* 0x0000000406067981 */ /* 0x000f24000c2e1b00 */
[----:B-----5:R-:W-:Y:S02]  /*0160*/  IMAD.WIDE R10, R13, 0x4, R10 ;  /* 0x000000040d0a7825 */ /* 0x020fe400078e020a */
[----:B------:R-:W5:Y:S02]  /*0170*/  LDG.E.EL.64 R8, desc[UR4][R8.64] ;  /* 0x0000000408087981 */ /* 0x000f64000c2e1b00 */
[----:B---3--:R-:W-:Y:S02]  /*0180*/  IMAD.WIDE R4, R0, 0x4, R4 ;  /* 0x0000000400047825 */ /* 0x008fe400078e0204 */
[----:B------:R-:W5:Y:S04]  /*0190*/  LDG.E.EL.64 R10, desc[UR4][R10.64] ;  /* 0x000000040a0a7981 */ /* 0x000f68000c2e1b00 */
[----:B------:R-:W4:Y:S01]  /*01a0*/  LDG.E.64 R4, desc[UR4][R4.64] ;  /* 0x0000000404047981 */ /* 0x000f22000c1e1b00 */
[----:B--2---:R-:W-:Y:S01]  /*01b0*/  FADD R2, R2, 9.9999997473787516356e-06 ;  /* 0x3727c5ac02027421 */ /* 0x004fe20000000000 */
[----:B------:R-:W-:-:S03]  /*01c0*/  FADD R3, R3, 9.9999997473787516356e-06 ;  /* 0x3727c5ac03037421 */ /* 0x000fc60000000000 */
[----:B------:R-:W1:Y:S08]  /*01d0*/  MUFU.SQRT R12, R2 ;  /* 0x00000002000c7308 */ /* 0x000e700000002000 */
[----:B------:R-:W2:Y:S01]  /*01e0*/  MUFU.SQRT R13, R3 ;  /* 0x00000003000d7308 */ /* 0x000ea20000002000 */
[C---:B-1----:R-:W-:Y:S02]  /*01f0*/  FSETP.GT.AND P0, PT, R12.reuse, 8.50705917302346158658e+37, PT ;  /* 0x7e8000000c00780b */ /* 0x042fe40003f04000 */
[----:B------:R-:W-:-:S02]  /*0200*/  FSETP.GEU.AND P2, PT, R12, 1.175494350822287508e-38, PT ;  /* 0x008000000c00780b */ /* 0x000fc40003f4e000 */
[C---:B--2---:R-:W-:Y:S02]  /*0210*/  FSETP.GT.AND P1, PT, R13.reuse, 8.50705917302346158658e+37, PT ;  /* 0x7e8000000d00780b */ /* 0x044fe40003f24000 */
[----:B------:R-:W-:-:S07]  /*0220*/  FSETP.GEU.AND P3, PT, R13, 1.175494350822287508e-38, PT ;  /* 0x008000000d00780b */ /* 0x000fce0003f6e000 */
[----:B------:R-:W-:Y:S01]  /*0230*/  @P0 FMUL R12, R12, 0.25 ;  /* 0x3e8000000c0c0820 */ /* 0x000fe20000400000 */
[----:B------:R-:W-:-:S03]  /*0240*/  HFMA2.MMA R2, -RZ, RZ, 1.625, 0 ;  /* 0x3e800000ff027435 */ /* 0x000fc600000001ff */
[----:B------:R-:W-:Y:S01]  /*0250*/  @!P2 FMUL R12, R12, 16777216 ;  /* 0x4b8000000c0ca820 */ /* 0x000fe20000400000 */
[----:B------:R-:W-:-:S05]  /*0260*/  @P1 FMUL R13, R13, 0.25 ;  /* 0x3e8000000d0d1820 */ /* 0x000fca0000400000 */
[----:B------:R-:W1:Y:S01]  /*0270*/  MUFU.RCP R12, R12 ;  /* 0x0000000c000c7308 */ /* 0x000e620000001000 */
[----:B------:R-:W-:Y:S01]  /*0280*/  @!P3 FMUL R13, R13, 16777216 ;  /* 0x4b8000000d0db820 */ /* 0x000fe20000400000 */
[----:B------:R-:W-:-:S06]  /*0290*/  FSEL R3, R2, 1, P0 ;  /* 0x3f80000002037808 */ /* 0x000fcc0000000000 */
[----:B------:R-:W2:Y:S01]  /*02a0*/  MUFU.RCP R13, R13 ;  /* 0x0000000d000d7308 */ /* 0x000ea20000001000 */
[----:B------:R-:W-:Y:S01]  /*02b0*/  @!P2 FMUL R3, R3, 16777216 ;  /* 0x4b8000000303a820 */ /* 0x000fe20000400000 */
[----:B------:R-:W-:Y:S01]  /*02c0*/  FSEL R14, R2, 1, P1 ;  /* 0x3f800000020e7808 */ /* 0x000fe20000800000 */
[----:B----4-:R-:W-:Y:S02]  /*02d0*/  FADD R4, R4, -R6 ;  /* 0x8000000604047221 */ /* 0x010fe40000000000 */
[----:B-1----:R-:W-:Y:S02]  /*02e0*/  FMUL R3, R12, R3 ;  /* 0x000000030c037220 */ /* 0x002fe40000400000 */
[----:B------:R-:W-:Y:S01]  /*02f0*/  @!P3 FMUL R14, R14, 16777216 ;  /* 0x4b8000000e0eb820 */ /* 0x000fe20000400000 */
[----:B------:R-:W-:Y:S01]  /*0300*/  FADD R5, R5, -R7 ;  /* 0x8000000705057221 */ /* 0x000fe20000000000 */
[----:B------:R-:W-:Y:S02]  /*0310*/  FMUL R3, R4, R3 ;  /* 0x0000000304037220 */ /* 0x000fe40000400000 */
[----:B--2---:R-:W-:-:S02]  /*0320*/  FMUL R14, R13, R14 ;  /* 0x0000000e0d0e7220 */ /* 0x004fc40000400000 */
[----:B-----5:R-:W-:Y:S02]  /*0330*/  FFMA R8, R8, R3, R10 ;  /* 0x0000000308087223 */ /* 0x020fe4000000000a */
[----:B------:R-:W-:Y:S02]  /*0340*/  FMUL R14, R5, R14 ;  /* 0x0000000e050e7220 */ /* 0x000fe40000400000 */
[----:B------:R-:W-:Y:S02]  /*0350*/  FADD R3, RZ, -R8 ;  /* 0x80000008ff037221 */ /* 0x000fe40000000000 */
[----:B------:R-:W-:Y:S02]  /*0360*/  FFMA R9, R9, R14, R11 ;  /* 0x0000000e09097223 */ /* 0x000fe4000000000b */
[----:B------:R-:W-:Y:S02]  /*0370*/  FMUL R4, R3, 1.4426950216293334961 ;  /* 0x3fb8aa3b03047820 */ /* 0x000fe40000400000 */
[----:B------:R-:W-:-:S04]  /*0380*/  FADD R3, RZ, -R9 ;  /* 0x80000009ff037221 */ /* 0x000fc80000000000 */
[----:B------:R-:W-:Y:S01]  /*0390*/  FMUL R6, R3, 1.4426950216293334961 ;  /* 0x3fb8aa3b03067820 */ /* 0x000fe20000400000 */
[----:B------:R-:W-:-:S04]  /*03a0*/  FSETP.GEU.AND P0, PT, R4, -126, PT ;  /* 0xc2fc00000400780b */ /* 0x000fc80003f0e000 */
[----:B------:R-:W-:-:S09]  /*03b0*/  FSETP.GEU.AND P1, PT, R6, -126, PT ;  /* 0xc2fc00000600780b */ /* 0x000fd20003f2e000 */
[----:B------:R-:W-:-:S04]  /*03c0*/  @!P0 FMUL R4, R4, 0.5 ;  /* 0x3f00000004048820 */ /* 0x000fc80000400000 */
[----:B------:R-:W-:Y:S01]  /*03d0*/  @!P1 FMUL R6, R6, 0.5 ;  /* 0x3f00000006069820 */ /* 0x000fe20000400000 */
[----:B------:R-:W1:Y:S08]  /*03e0*/  MUFU.EX2 R3, R4 ;  /* 0x0000000400037308 */ /* 0x000e700000000800 */
[----:B------:R-:W2:Y:S01]  /*03f0*/  MUFU.EX2 R5, R6 ;  /* 0x0000000600057308 */ /* 0x000ea20000000800 */
[----:B-1----:R-:W-:-:S04]  /*0400*/  @!P0 FMUL R3, R3, R3 ;  /* 0x0000000303038220 */ /* 0x002fc80000400000 */
[----:B------:R-:W-:Y:S01]  /*0410*/  FADD R7, R3, 1 ;  /* 0x3f80000003077421 */ /* 0x000fe20000000000 */
[----:B--2---:R-:W-:-:S04]  /*0420*/  @!P1 FMUL R5, R5, R5 ;  /* 0x0000000505059220 */ /* 0x004fc80000400000 */
[----:B------:R-:W-:Y:S01]  /*0430*/  FADD R10, R5, 1 ;  /* 0x3f800000050a7421 */ /* 0x000fe20000000000 */
[----:B------:R-:W-:Y:S01]  /*0440*/  FSETP.GT.AND P0, PT, R7, 8.50705917302346158658e+37, PT ;  /* 0x7e8000000700780b */ /* 0x000fe20003f04000 */
[----:B------:R-:W1:Y:S03]  /*0450*/  LDC.64 R4, c[0x0][0x210] ;  /* 0x00008400ff047b82 */ /* 0x000e660000000a00 */
[----:B------:R-:W-:-:S09]  /*0460*/  FSETP.GT.AND P1, PT, R10, 8.50705917302346158658e+37, PT ;  /* 0x7e8000000a00780b */ /* 0x000fd20003f24000 */
[----:B------:R-:W-:-:S04]  /*0470*/  @P0 FMUL R7, R7, 0.25 ;  /* 0x3e80000007070820 */ /* 0x000fc80000400000 */
[----:B------:R-:W-:Y:S02]  /*0480*/  @P1 FMUL R10, R10, 0.25 ;  /* 0x3e8000000a0a1820 */ /* 0x000fe40000400000 */
[----:B------:R-:W2:Y:S08]  /*0490*/  MUFU.RCP R7, R7 ;  /* 0x0000000700077308 */ /* 0x000eb00000001000 */
[----:B------:R-:W3:Y:S01]  /*04a0*/  MUFU.RCP R10, R10 ;  /* 0x0000000a000a7308 */ /* 0x000ee20000001000 */
[----:B------:R-:W-:-:S02]  /*04b0*/  FSEL R6, R2, 1, P0 ;  /* 0x3f80000002067808 */ /* 0x000fc40000000000 */
[----:B------:R-:W-:-:S03]  /*04c0*/  FSEL R3, R2, 1, P1 ;  /* 0x3f80000002037808 */ /* 0x000fc60000800000 */
[----:B--2---:R-:W-:-:S04]  /*04d0*/  FMUL R11, R7, R6 ;  /* 0x00000006070b7220 */ /* 0x004fc80000400000 */
[----:B------:R-:W-:Y:S01]  /*04e0*/  FMUL R8, R8, R11 ;  /* 0x0000000b08087220 */ /* 0x000fe20000400000 */
[----:B---3--:R-:W-:Y:S01]  /*04f0*/  FMUL R6, R10, R3 ;  /* 0x000000030a067220 */ /* 0x008fe20000400000 */
[----:B-1----:R-:W-:-:S04]  /*0500*/  IMAD.WIDE R2, R0, 0x4, R4 ;  /* 0x0000000400027825 */ /* 0x002fc800078e0204 */
[----:B------:R-:W-:-:S05]  /*0510*/  FMUL R9, R9, R6 ;  /* 0x0000000609097220 */ /* 0x000fca0000400000 */
[----:B------:R-:W-:Y:S01]  /*0520*/  STG.E.64 desc[UR4][R2.64], R8 ;  /* 0x0000000802007986 */ /* 0x000fe2000c101b04 */
[----:B------:R-:W-:Y:S05]  /*0530*/  EXIT ;  /* 0x000000000000794d */ /* 0x000fea0003800000 */
.L_x_0:
[----:B------:R-:W-:-:S00]  /*0540*/  BRA `(.L_x_0) ;  /* 0xfffffffc00fc7947 */ /* 0x000fc0000383ffff */
[----:B------:R-:W-:-:S00]  /*0550*/  NOP ;  /* 0x0000000000007918 */ /* 0x000fc00000000000 */
        /* <DEDUP_REMOVED lines=10> */
.L_x_1:


//--------------------- .nv.global.init           --------------------------
	.section	.nv.global.init,"aw",@progbits
.nv.global.init:
	.type		_$_str,@object
	.size		_$_str,(_$_str_$_2 - _$_str)
_$_str:
        /*0000*/ 	.byte	0x5f, 0x5f, 0x43, 0x55, 0x44, 0x41, 0x5f, 0x46, 0x54, 0x5a, 0x00
	.type		_$_str_$_2,@object
	.size		_$_str_$_2,(.L_1 - _$_str_$_2)
_$_str_$_2:
        /*000b*/ 	.byte	0x5f, 0x5f, 0x43, 0x55, 0x44, 0x41, 0x5f, 0x50, 0x52, 0x45, 0x43, 0x5f, 0x53, 0x51, 0x52, 0x54
        /*001b*/ 	.byte	0x00
.L_1:


//--------------------- .nv.constant0.triton_poi_fused__native_batch_norm_legit_no_training_mul_sigmoid_15 --------------------------
	.section	.nv.constant0.triton_poi_fused__native_batch_norm_legit_no_training_mul_sigmoid_15,"a",@progbits
	.sectionflags	@""
	.align	4
.nv.constant0.triton_poi_fused__native_batch_norm_legit_no_training_mul_sigmoid_15:
	.zero		580
